//
// Generated by NVIDIA NVVM Compiler
//
// Compiler Build ID: CL-36424714
// Cuda compilation tools, release 13.0, V13.0.88
// Based on NVVM 20.0.0
//

.version 9.0
.target sm_100
.address_size 64

	// .globl	_Z28ConvergentSumReductionKernelPfS_

.visible .entry _Z28ConvergentSumReductionKernelPfS_(
	.param .u64 .ptr .align 1 _Z28ConvergentSumReductionKernelPfS__param_0,
	.param .u64 .ptr .align 1 _Z28ConvergentSumReductionKernelPfS__param_1
)
{
	.reg .pred 	%p<4>;
	.reg .b32 	%r<6>;
	.reg .b32 	%f<5>;
	.reg .b64 	%rd<9>;

	ld.param.u64 	%rd4, [_Z28ConvergentSumReductionKernelPfS__param_0];
	ld.param.u64 	%rd3, [_Z28ConvergentSumReductionKernelPfS__param_1];
	cvta.to.global.u64 	%rd1, %rd4;
	mov.u32 	%r1, %tid.x;
	mov.u32 	%r5, %ntid.x;
	mul.wide.u32 	%rd5, %r1, 4;
	add.s64 	%rd2, %rd1, %rd5;
$L__BB0_1:
	setp.ge.u32 	%p1, %r1, %r5;
	@%p1 bra 	$L__BB0_3;
	mul.wide.s32 	%rd6, %r5, 4;
	add.s64 	%rd7, %rd2, %rd6;
	ld.global.f32 	%f1, [%rd7];
	ld.global.f32 	%f2, [%rd2];
	add.f32 	%f3, %f1, %f2;
	st.global.f32 	[%rd2], %f3;
$L__BB0_3:
	bar.sync 	0;
	shr.u32 	%r4, %r5, 1;
	setp.gt.u32 	%p2, %r5, 1;
	mov.u32 	%r5, %r4;
	@%p2 bra 	$L__BB0_1;
	setp.ne.s32 	%p3, %r1, 0;
	@%p3 bra 	$L__BB0_6;
	ld.global.f32 	%f4, [%rd1];
	cvta.to.global.u64 	%rd8, %rd3;
	st.global.f32 	[%rd8], %f4;
$L__BB0_6:
	ret;

}


// ===== COMPILED SASS (sm_100) =====

	.target	sm_100

	.elftype	@"ET_EXEC"


//--------------------- .note.nv.tkinfo           --------------------------
	.section	.note.nv.tkinfo,"",@"SHT_NOTE"
	.sectionflags	@"SHF_NOTE_NV_TKINFO"
	.tkinfo
        /*0018*/ 	.word	0x00000002
        /*0030*/ 	.string	""
        /*0030*/ 	.string	"ptxas"
        /*0030*/ 	.string	"Cuda compilation tools, release 13.0, V13.0.88"
        /*0030*/ 	.string	"Build cuda_13.0.r13.0/compiler.36424714_0"
        /*0030*/ 	.string	"-arch sm_100 -m 64 "



//--------------------- .note.nv.cuinfo           --------------------------
	.section	.note.nv.cuinfo,"",@"SHT_NOTE"
	.sectionflags	@"SHF_NOTE_NV_CUINFO"
        /*0018*/ 	.short	0x0002
        /*001a*/ 	.short	0x0064
        /*001c*/ 	.short	0x0082
	.zero		2


//--------------------- .nv.info                  --------------------------
	.section	.nv.info,"",@"SHT_CUDA_INFO"
	.align	4


	//----- nvinfo : EIATTR_REGCOUNT
	.align		4
        /*0000*/ 	.byte	0x04, 0x2f
        /*0002*/ 	.short	(.L_1 - .L_0)
	.align		4
.L_0:
        /*0004*/ 	.word	index@(_Z28ConvergentSumReductionKernelPfS_)
        /*0008*/ 	.word	0x0000000c


	//----- nvinfo : EIATTR_FRAME_SIZE
	.align		4
.L_1:
        /*000c*/ 	.byte	0x04, 0x11
        /*000e*/ 	.short	(.L_3 - .L_2)
	.align		4
.L_2:
        /*0010*/ 	.word	index@(_Z28ConvergentSumReductionKernelPfS_)
        /*0014*/ 	.word	0x00000000


	//----- nvinfo : EIATTR_MIN_STACK_SIZE
	.align		4
.L_3:
        /*0018*/ 	.byte	0x04, 0x12
        /*001a*/ 	.short	(.L_5 - .L_4)
	.align		4
.L_4:
        /*001c*/ 	.word	index@(_Z28ConvergentSumReductionKernelPfS_)
        /*0020*/ 	.word	0x00000000
.L_5:


//--------------------- .nv.compat                --------------------------
	.section	.nv.compat,"",@"SHT_CUDA_COMPAT_INFO"
	.align	4
        /*0000*/ 	.byte	0x02, 0x09, 0x00, 0x00, 0x02, 0x02, 0x01, 0x00, 0x02, 0x05, 0x05, 0x00, 0x03, 0x07, 0x01, 0x01
        /*0010*/ 	.byte	0x02, 0x03, 0x00, 0x00, 0x02, 0x06, 0x01, 0x00, 0x04, 0x0b, 0x08, 0x00, 0x09, 0x00, 0x00, 0x00
        /*0020*/ 	.byte	0x00, 0x00, 0x00, 0x00


//--------------------- .nv.info._Z28ConvergentSumReductionKernelPfS_ --------------------------
	.section	.nv.info._Z28ConvergentSumReductionKernelPfS_,"",@"SHT_CUDA_INFO"
	.sectionflags	@""
	.align	4


	//----- nvinfo : EIATTR_CUDA_API_VERSION
	.align		4
        /*0000*/ 	.byte	0x04, 0x37
        /*0002*/ 	.short	(.L_7 - .L_6)
.L_6:
        /*0004*/ 	.word	0x00000082


	//----- nvinfo : EIATTR_KPARAM_INFO
	.align		4
.L_7:
        /*0008*/ 	.byte	0x04, 0x17
        /*000a*/ 	.short	(.L_9 - .L_8)
.L_8:
        /*000c*/ 	.word	0x00000000
        /*0010*/ 	.short	0x0001
        /*0012*/ 	.short	0x0008
        /*0014*/ 	.byte	0x00, 0xf5, 0x21, 0x00


	//----- nvinfo : EIATTR_KPARAM_INFO
	.align		4
.L_9:
        /*0018*/ 	.byte	0x04, 0x17
        /*001a*/ 	.short	(.L_11 - .L_10)
.L_10:
        /*001c*/ 	.word	0x00000000
        /*0020*/ 	.short	0x0000
        /*0022*/ 	.short	0x0000
        /*0024*/ 	.byte	0x00, 0xf5, 0x21, 0x00


	//----- nvinfo : EIATTR_SPARSE_MMA_MASK
	.align		4
.L_11:
        /*0028*/ 	.byte	0x03, 0x50
        /*002a*/ 	.short	0x0000


	//----- nvinfo : EIATTR_MAXREG_COUNT
	.align		4
        /*002c*/ 	.byte	0x03, 0x1b
        /*002e*/ 	.short	0x00ff


	//----- nvinfo : EIATTR_NUM_BARRIERS
	.align		4
        /*0030*/ 	.byte	0x02, 0x4c
        /*0032*/ 	.byte	0x01
	.zero		1


	//----- nvinfo : EIATTR_MERCURY_ISA_VERSION
	.align		4
        /*0034*/ 	.byte	0x03, 0x5f
        /*0036*/ 	.short	0x0101


	//----- nvinfo : EIATTR_VRC_CTA_INIT_COUNT
	.align		4
        /*0038*/ 	.byte	0x02, 0x4a
	.zero		1
	.zero		1


	//----- nvinfo : EIATTR_EXIT_INSTR_OFFSETS
	.align		4
        /*003c*/ 	.byte	0x04, 0x1c
        /*003e*/ 	.short	(.L_13 - .L_12)


	//   ....[0]....
.L_12:
        /*0040*/ 	.word	0x00000150


	//   ....[1]....
        /*0044*/ 	.word	0x000001a0


	//----- nvinfo : EIATTR_CRS_STACK_SIZE
	.align		4
.L_13:
        /*0048*/ 	.byte	0x04, 0x1e
        /*004a*/ 	.short	(.L_15 - .L_14)
.L_14:
        /*004c*/ 	.word	0x00000000


	//----- nvinfo : EIATTR_CBANK_PARAM_SIZE
	.align		4
.L_15:
        /*0050*/ 	.byte	0x03, 0x19
        /*0052*/ 	.short	0x0010


	//----- nvinfo : EIATTR_PARAM_CBANK
	.align		4
        /*0054*/ 	.byte	0x04, 0x0a
        /*0056*/ 	.short	(.L_17 - .L_16)
	.align		4
.L_16:
        /*0058*/ 	.word	index@(.nv.constant0._Z28ConvergentSumReductionKernelPfS_)
        /*005c*/ 	.short	0x0380
        /*005e*/ 	.short	0x0010


	//----- nvinfo : EIATTR_SW_WAR
	.align		4
.L_17:
        /*0060*/ 	.byte	0x04, 0x36
        /*0062*/ 	.short	(.L_19 - .L_18)
.L_18:
        /*0064*/ 	.word	0x00000008
.L_19:


//--------------------- .nv.callgraph             --------------------------
	.section	.nv.callgraph,"",@"SHT_CUDA_CALLGRAPH"
	.align	4
	.sectionentsize	8
	.align		4
        /*0000*/ 	.word	0x00000000
	.align		4
        /*0004*/ 	.word	0xffffffff
	.align		4
        /*0008*/ 	.word	0x00000000
	.align		4
        /*000c*/ 	.word	0xfffffffe
	.align		4
        /*0010*/ 	.word	0x00000000
	.align		4
        /*0014*/ 	.word	0xfffffffd
	.align		4
        /*0018*/ 	.word	0x00000000
	.align		4
        /*001c*/ 	.word	0xfffffffc


//--------------------- .text._Z28ConvergentSumReductionKernelPfS_ --------------------------
	.section	.text._Z28ConvergentSumReductionKernelPfS_,"ax",@progbits
	.align	128
        .global         _Z28ConvergentSumReductionKernelPfS_
        .type           _Z28ConvergentSumReductionKernelPfS_,@function
        .size           _Z28ConvergentSumReductionKernelPfS_,(.L_x_4 - _Z28ConvergentSumReductionKernelPfS_)
        .other          _Z28ConvergentSumReductionKernelPfS_,@"STO_CUDA_ENTRY STV_DEFAULT"
_Z28ConvergentSumReductionKernelPfS_:
.text._Z28ConvergentSumReductionKernelPfS_:
[----:B------:R-:W-:Y:S01]  /*0000*/  LDC R1, c[0x0][0x37c] ;  /* 0x0000df00ff017b82 */ /* 0x000fe20000000800 */
[----:B------:R-:W0:Y:S07]  /*0010*/  S2R R0, SR_TID.X ;  /* 0x0000000000007919 */ /* 0x000e2e0000002100 */
[----:B------:R-:W0:Y:S01]  /*0020*/  LDC.64 R2, c[0x0][0x380] ;  /* 0x0000e000ff027b82 */ /* 0x000e220000000a00 */
[----:B------:R-:W1:Y:S01]  /*0030*/  LDCU UR6, c[0x0][0x360] ;  /* 0x00006c00ff0677ac */ /* 0x000e620008000800 */
[----:B------:R-:W2:Y:S01]  /*0040*/  LDCU.64 UR4, c[0x0][0x358] ;  /* 0x00006b00ff0477ac */ /* 0x000ea20008000a00 */
[----:B-1----:R-:W-:Y:S01]  /*0050*/  MOV R7, UR6 ;  /* 0x0000000600077c02 */ /* 0x002fe20008000f00 */
[----:B0-2---:R-:W-:-:S07]  /*0060*/  IMAD.WIDE.U32 R2, R0, 0x4, R2 ;  /* 0x0000000400027825 */ /* 0x005fce00078e0002 */
.L_x_2:
[----:B------:R-:W-:Y:S01]  /*0070*/  ISETP.GE.U32.AND P0, PT, R0, R7, PT ;  /* 0x000000070000720c */ /* 0x000fe20003f06070 */
[----:B------:R-:W-:-:S12]  /*0080*/  BSSY.RECONVERGENT B0, `(.L_x_0) ;  /* 0x0000007000007945 */ /* 0x000fd80003800200 */
[----:B0-----:R-:W-:Y:S05]  /*0090*/  @P0 BRA `(.L_x_1) ;  /* 0x0000000000140947 */ /* 0x001fea0003800000 */
[----:B------:R-:W-:Y:S01]  /*00a0*/  IMAD.WIDE R4, R7, 0x4, R2 ;  /* 0x0000000407047825 */ /* 0x000fe200078e0202 */
[----:B------:R-:W2:Y:S05]  /*00b0*/  LDG.E R9, desc[UR4][R2.64] ;  /* 0x0000000402097981 */ /* 0x000eaa000c1e1900 */
[----:B------:R-:W2:Y:S02]  /*00c0*/  LDG.E R4, desc[UR4][R4.64] ;  /* 0x0000000404047981 */ /* 0x000ea4000c1e1900 */
[----:B--2---:R-:W-:-:S05]  /*00d0*/  FADD R9, R4, R9 ;  /* 0x0000000904097221 */ /* 0x004fca0000000000 */
[----:B------:R0:W-:Y:S02]  /*00e0*/  STG.E desc[UR4][R2.64], R9 ;  /* 0x0000000902007986 */ /* 0x0001e4000c101904 */
.L_x_1:
[----:B------:R-:W-:Y:S05]  /*00f0*/  BSYNC.RECONVERGENT B0 ;  /* 0x0000000000007941 */ /* 0x000fea0003800200 */
.L_x_0:
[----:B------:R-:W-:Y:S01]  /*0100*/  BAR.SYNC.DEFER_BLOCKING 0x0 ;  /* 0x0000000000007b1d */ /* 0x000fe20000010000 */
[----:B------:R-:W-:Y:S02]  /*0110*/  ISETP.GT.U32.AND P0, PT, R7, 0x1, PT ;  /* 0x000000010700780c */ /* 0x000fe40003f04070 */
[----:B------:R-:W-:-:S11]  /*0120*/  SHF.R.U32.HI R7, RZ, 0x1, R7 ;  /* 0x00000001ff077819 */ /* 0x000fd60000011607 */
[----:B------:R-:W-:Y:S05]  /*0130*/  @P0 BRA `(.L_x_2) ;  /* 0xfffffffc00cc0947 */ /* 0x000fea000383ffff */
[----:B------:R-:W-:-:S13]  /*0140*/  ISETP.NE.AND P0, PT, R0, RZ, PT ;  /* 0x000000ff0000720c */ /* 0x000fda0003f05270 */
[----:B------:R-:W-:Y:S05]  /*0150*/  @P0 EXIT ;  /* 0x000000000000094d */ /* 0x000fea0003800000 */
[----:B0-----:R-:W0:Y:S02]  /*0160*/  LDC.64 R2, c[0x0][0x380] ;  /* 0x0000e000ff027b82 */ /* 0x001e240000000a00 */
[----:B0-----:R-:W2:Y:S06]  /*0170*/  LDG.E R3, desc[UR4][R2.64] ;  /* 0x0000000402037981 */ /* 0x001eac000c1e1900 */
[----:B------:R-:W2:Y:S02]  /*0180*/  LDC.64 R4, c[0x0][0x388] ;  /* 0x0000e200ff047b82 */ /* 0x000ea40000000a00 */
[----:B--2---:R-:W-:Y:S01]  /*0190*/  STG.E desc[UR4][R4.64], R3 ;  /* 0x0000000304007986 */ /* 0x004fe2000c101904 */
[----:B------:R-:W-:Y:S05]  /*01a0*/  EXIT ;  /* 0x000000000000794d */ /* 0x000fea0003800000 */
.L_x_3:
[----:B------:R-:W-:-:S00]  /*01b0*/  BRA `(.L_x_3) ;  /* 0xfffffffc00fc7947 */ /* 0x000fc0000383ffff */
[----:B------:R-:W-:-:S00]  /*01c0*/  NOP ;  /* 0x0000000000007918 */ /* 0x000fc00000000000 */
        /* <DEDUP_REMOVED lines=11> */
.L_x_4:


//--------------------- .nv.shared.reserved.0     --------------------------
	.section	.nv.shared.reserved.0,"aw",@nobits
	.weak		__nv_reservedSMEM_offset_0_alias
	.size		__nv_reservedSMEM_offset_0_alias, 0, 64
	.other		__nv_reservedSMEM_offset_0_alias,@"STO_CUDA_RESERVED_SHARED STV_DEFAULT"
__nv_reservedSMEM_offset_0_alias:
	.zero		0
	.zero		64


//--------------------- .nv.constant0._Z28ConvergentSumReductionKernelPfS_ --------------------------
	.section	.nv.constant0._Z28ConvergentSumReductionKernelPfS_,"a",@progbits
	.sectionflags	@""
	.align	4
.nv.constant0._Z28ConvergentSumReductionKernelPfS_:
	.zero		912


//--------------------- SYMBOLS --------------------------

	.type		.nv.reservedSmem.offset0,@object
	.size		.nv.reservedSmem.offset0,0x4
